//
// Generated by NVIDIA NVVM Compiler
//
// Compiler Build ID: CL-36424714
// Cuda compilation tools, release 13.0, V13.0.88
// Based on NVVM 20.0.0
//

.version 9.0
.target sm_100
.address_size 64

	// .globl	_Z6matmulPfPKfS1_i
// _ZZ6matmulPfPKfS1_iE8a_shared has been demoted
// _ZZ6matmulPfPKfS1_iE8b_shared has been demoted

.visible .entry _Z6matmulPfPKfS1_i(
	.param .u64 .ptr .align 1 _Z6matmulPfPKfS1_i_param_0,
	.param .u64 .ptr .align 1 _Z6matmulPfPKfS1_i_param_1,
	.param .u64 .ptr .align 1 _Z6matmulPfPKfS1_i_param_2,
	.param .u32 _Z6matmulPfPKfS1_i_param_3
)
{
	.reg .pred 	%p<10>;
	.reg .b32 	%r<47>;
	.reg .b32 	%f<16>;
	.reg .b64 	%rd<13>;
	// demoted variable
	.shared .align 4 .b8 _ZZ6matmulPfPKfS1_iE8a_shared[36];
	// demoted variable
	.shared .align 4 .b8 _ZZ6matmulPfPKfS1_iE8b_shared[36];
	ld.param.u64 	%rd3, [_Z6matmulPfPKfS1_i_param_0];
	ld.param.u64 	%rd4, [_Z6matmulPfPKfS1_i_param_1];
	ld.param.u64 	%rd5, [_Z6matmulPfPKfS1_i_param_2];
	ld.param.u32 	%r23, [_Z6matmulPfPKfS1_i_param_3];
	mov.u32 	%r24, %ctaid.x;
	mov.u32 	%r25, %ntid.x;
	mov.u32 	%r1, %tid.x;
	mad.lo.s32 	%r2, %r24, %r25, %r1;
	mov.u32 	%r26, %ctaid.y;
	mov.u32 	%r27, %ntid.y;
	mov.u32 	%r3, %tid.y;
	mad.lo.s32 	%r4, %r26, %r27, %r3;
	setp.lt.s32 	%p1, %r23, 1;
	mov.f32 	%f14, 0f00000000;
	@%p1 bra 	$L__BB0_10;
	mul.lo.s32 	%r5, %r23, %r2;
	mul.lo.s32 	%r29, %r1, 12;
	mov.u32 	%r30, _ZZ6matmulPfPKfS1_iE8a_shared;
	add.s32 	%r6, %r30, %r29;
	shl.b32 	%r31, %r3, 2;
	add.s32 	%r7, %r6, %r31;
	mov.u32 	%r32, _ZZ6matmulPfPKfS1_iE8b_shared;
	add.s32 	%r9, %r32, %r31;
	add.s32 	%r8, %r9, %r29;
	cvta.to.global.u64 	%rd1, %rd4;
	cvta.to.global.u64 	%rd2, %rd5;
	mov.f32 	%f14, 0f00000000;
	mov.b32 	%r43, 0;
	mov.u32 	%r42, %r23;
$L__BB0_2:
	add.s32 	%r12, %r43, %r3;
	max.s32 	%r34, %r2, %r12;
	setp.ge.s32 	%p2, %r34, %r23;
	@%p2 bra 	$L__BB0_4;
	add.s32 	%r35, %r12, %r5;
	mul.wide.s32 	%rd6, %r35, 4;
	add.s64 	%rd7, %rd1, %rd6;
	ld.global.f32 	%f8, [%rd7];
	st.shared.f32 	[%r7], %f8;
$L__BB0_4:
	setp.ge.u32 	%p3, %r4, %r23;
	add.s32 	%r13, %r43, %r1;
	setp.ge.s32 	%p4, %r13, %r23;
	or.pred  	%p5, %p3, %p4;
	@%p5 bra 	$L__BB0_6;
	mad.lo.s32 	%r37, %r13, %r23, %r4;
	mul.wide.u32 	%rd8, %r37, 4;
	add.s64 	%rd9, %rd2, %rd8;
	ld.global.f32 	%f9, [%rd9];
	st.shared.f32 	[%r8], %f9;
$L__BB0_6:
	bar.sync 	0;
	setp.le.s32 	%p6, %r23, %r43;
	@%p6 bra 	$L__BB0_9;
	min.s32 	%r38, %r42, 3;
	max.s32 	%r39, %r38, 1;
	neg.s32 	%r45, %r39;
	mov.u32 	%r44, %r6;
	mov.u32 	%r46, %r9;
$L__BB0_8:
	ld.shared.f32 	%f10, [%r44];
	ld.shared.f32 	%f11, [%r46];
	fma.rn.f32 	%f14, %f10, %f11, %f14;
	add.s32 	%r46, %r46, 12;
	add.s32 	%r45, %r45, 1;
	setp.ne.s32 	%p7, %r45, 0;
	add.s32 	%r44, %r44, 4;
	@%p7 bra 	$L__BB0_8;
$L__BB0_9:
	bar.sync 	0;
	add.s32 	%r43, %r43, 3;
	setp.lt.s32 	%p8, %r43, %r23;
	add.s32 	%r42, %r42, -3;
	@%p8 bra 	$L__BB0_2;
$L__BB0_10:
	max.s32 	%r40, %r2, %r4;
	setp.ge.s32 	%p9, %r40, %r23;
	@%p9 bra 	$L__BB0_12;
	mad.lo.s32 	%r41, %r23, %r2, %r4;
	cvta.to.global.u64 	%rd10, %rd3;
	mul.wide.s32 	%rd11, %r41, 4;
	add.s64 	%rd12, %rd10, %rd11;
	st.global.f32 	[%rd12], %f14;
$L__BB0_12:
	ret;

}


// ===== COMPILED SASS (sm_100) =====

	.target	sm_100

	.elftype	@"ET_EXEC"


//--------------------- .note.nv.tkinfo           --------------------------
	.section	.note.nv.tkinfo,"",@"SHT_NOTE"
	.sectionflags	@"SHF_NOTE_NV_TKINFO"
	.tkinfo
        /*0018*/ 	.word	0x00000002
        /*0030*/ 	.string	""
        /*0030*/ 	.string	"ptxas"
        /*0030*/ 	.string	"Cuda compilation tools, release 13.0, V13.0.88"
        /*0030*/ 	.string	"Build cuda_13.0.r13.0/compiler.36424714_0"
        /*0030*/ 	.string	"-arch sm_100 -m 64 "



//--------------------- .note.nv.cuinfo           --------------------------
	.section	.note.nv.cuinfo,"",@"SHT_NOTE"
	.sectionflags	@"SHF_NOTE_NV_CUINFO"
        /*0018*/ 	.short	0x0002
        /*001a*/ 	.short	0x0064
        /*001c*/ 	.short	0x0082
	.zero		2


//--------------------- .nv.info                  --------------------------
	.section	.nv.info,"",@"SHT_CUDA_INFO"
	.align	4


	//----- nvinfo : EIATTR_REGCOUNT
	.align		4
        /*0000*/ 	.byte	0x04, 0x2f
        /*0002*/ 	.short	(.L_1 - .L_0)
	.align		4
.L_0:
        /*0004*/ 	.word	index@(_Z6matmulPfPKfS1_i)
        /*0008*/ 	.word	0x00000016


	//----- nvinfo : EIATTR_FRAME_SIZE
	.align		4
.L_1:
        /*000c*/ 	.byte	0x04, 0x11
        /*000e*/ 	.short	(.L_3 - .L_2)
	.align		4
.L_2:
        /*0010*/ 	.word	index@(_Z6matmulPfPKfS1_i)
        /*0014*/ 	.word	0x00000000


	//----- nvinfo : EIATTR_MIN_STACK_SIZE
	.align		4
.L_3:
        /*0018*/ 	.byte	0x04, 0x12
        /*001a*/ 	.short	(.L_5 - .L_4)
	.align		4
.L_4:
        /*001c*/ 	.word	index@(_Z6matmulPfPKfS1_i)
        /*0020*/ 	.word	0x00000000
.L_5:


//--------------------- .nv.compat                --------------------------
	.section	.nv.compat,"",@"SHT_CUDA_COMPAT_INFO"
	.align	4
        /*0000*/ 	.byte	0x02, 0x09, 0x00, 0x00, 0x02, 0x02, 0x01, 0x00, 0x02, 0x05, 0x05, 0x00, 0x03, 0x07, 0x01, 0x01
        /*0010*/ 	.byte	0x02, 0x03, 0x00, 0x00, 0x02, 0x06, 0x01, 0x00, 0x04, 0x0b, 0x08, 0x00, 0x09, 0x00, 0x00, 0x00
        /*0020*/ 	.byte	0x00, 0x00, 0x00, 0x00


//--------------------- .nv.info._Z6matmulPfPKfS1_i --------------------------
	.section	.nv.info._Z6matmulPfPKfS1_i,"",@"SHT_CUDA_INFO"
	.sectionflags	@""
	.align	4


	//----- nvinfo : EIATTR_CUDA_API_VERSION
	.align		4
        /*0000*/ 	.byte	0x04, 0x37
        /*0002*/ 	.short	(.L_7 - .L_6)
.L_6:
        /*0004*/ 	.word	0x00000082


	//----- nvinfo : EIATTR_KPARAM_INFO
	.align		4
.L_7:
        /*0008*/ 	.byte	0x04, 0x17
        /*000a*/ 	.short	(.L_9 - .L_8)
.L_8:
        /*000c*/ 	.word	0x00000000
        /*0010*/ 	.short	0x0003
        /*0012*/ 	.short	0x0018
        /*0014*/ 	.byte	0x00, 0xf0, 0x11, 0x00


	//----- nvinfo : EIATTR_KPARAM_INFO
	.align		4
.L_9:
        /*0018*/ 	.byte	0x04, 0x17
        /*001a*/ 	.short	(.L_11 - .L_10)
.L_10:
        /*001c*/ 	.word	0x00000000
        /*0020*/ 	.short	0x0002
        /*0022*/ 	.short	0x0010
        /*0024*/ 	.byte	0x00, 0xf5, 0x21, 0x00


	//----- nvinfo : EIATTR_KPARAM_INFO
	.align		4
.L_11:
        /*0028*/ 	.byte	0x04, 0x17
        /*002a*/ 	.short	(.L_13 - .L_12)
.L_12:
        /*002c*/ 	.word	0x00000000
        /*0030*/ 	.short	0x0001
        /*0032*/ 	.short	0x0008
        /*0034*/ 	.byte	0x00, 0xf5, 0x21, 0x00


	//----- nvinfo : EIATTR_KPARAM_INFO
	.align		4
.L_13:
        /*0038*/ 	.byte	0x04, 0x17
        /*003a*/ 	.short	(.L_15 - .L_14)
.L_14:
        /*003c*/ 	.word	0x00000000
        /*0040*/ 	.short	0x0000
        /*0042*/ 	.short	0x0000
        /*0044*/ 	.byte	0x00, 0xf5, 0x21, 0x00


	//----- nvinfo : EIATTR_SPARSE_MMA_MASK
	.align		4
.L_15:
        /*0048*/ 	.byte	0x03, 0x50
        /*004a*/ 	.short	0x0000


	//----- nvinfo : EIATTR_MAXREG_COUNT
	.align		4
        /*004c*/ 	.byte	0x03, 0x1b
        /*004e*/ 	.short	0x00ff


	//----- nvinfo : EIATTR_NUM_BARRIERS
	.align		4
        /*0050*/ 	.byte	0x02, 0x4c
        /*0052*/ 	.byte	0x01
	.zero		1


	//----- nvinfo : EIATTR_MERCURY_ISA_VERSION
	.align		4
        /*0054*/ 	.byte	0x03, 0x5f
        /*0056*/ 	.short	0x0101


	//----- nvinfo : EIATTR_VRC_CTA_INIT_COUNT
	.align		4
        /*0058*/ 	.byte	0x02, 0x4a
	.zero		1
	.zero		1


	//----- nvinfo : EIATTR_EXIT_INSTR_OFFSETS
	.align		4
        /*005c*/ 	.byte	0x04, 0x1c
        /*005e*/ 	.short	(.L_17 - .L_16)


	//   ....[0]....
.L_16:
        /*0060*/ 	.word	0x000006b0


	//   ....[1]....
        /*0064*/ 	.word	0x00000700


	//----- nvinfo : EIATTR_CBANK_PARAM_SIZE
	.align		4
.L_17:
        /*0068*/ 	.byte	0x03, 0x19
        /*006a*/ 	.short	0x001c


	//----- nvinfo : EIATTR_PARAM_CBANK
	.align		4
        /*006c*/ 	.byte	0x04, 0x0a
        /*006e*/ 	.short	(.L_19 - .L_18)
	.align		4
.L_18:
        /*0070*/ 	.word	index@(.nv.constant0._Z6matmulPfPKfS1_i)
        /*0074*/ 	.short	0x0380
        /*0076*/ 	.short	0x001c


	//----- nvinfo : EIATTR_SW_WAR
	.align		4
.L_19:
        /*0078*/ 	.byte	0x04, 0x36
        /*007a*/ 	.short	(.L_21 - .L_20)
.L_20:
        /*007c*/ 	.word	0x00000008
.L_21:


//--------------------- .nv.callgraph             --------------------------
	.section	.nv.callgraph,"",@"SHT_CUDA_CALLGRAPH"
	.align	4
	.sectionentsize	8
	.align		4
        /*0000*/ 	.word	0x00000000
	.align		4
        /*0004*/ 	.word	0xffffffff
	.align		4
        /*0008*/ 	.word	0x00000000
	.align		4
        /*000c*/ 	.word	0xfffffffe
	.align		4
        /*0010*/ 	.word	0x00000000
	.align		4
        /*0014*/ 	.word	0xfffffffd
	.align		4
        /*0018*/ 	.word	0x00000000
	.align		4
        /*001c*/ 	.word	0xfffffffc


//--------------------- .text._Z6matmulPfPKfS1_i  --------------------------
	.section	.text._Z6matmulPfPKfS1_i,"ax",@progbits
	.align	128
        .global         _Z6matmulPfPKfS1_i
        .type           _Z6matmulPfPKfS1_i,@function
        .size           _Z6matmulPfPKfS1_i,(.L_x_8 - _Z6matmulPfPKfS1_i)
        .other          _Z6matmulPfPKfS1_i,@"STO_CUDA_ENTRY STV_DEFAULT"
_Z6matmulPfPKfS1_i:
.text._Z6matmulPfPKfS1_i:
[----:B------:R-:W-:Y:S01]  /*0000*/  LDC R1, c[0x0][0x37c] ;  /* 0x0000df00ff017b82 */ /* 0x000fe20000000800 */
[----:B------:R-:W0:Y:S01]  /*0010*/  S2R R4, SR_TID.X ;  /* 0x0000000000047919 */ /* 0x000e220000002100 */
[----:B------:R-:W1:Y:S06]  /*0020*/  LDCU UR7, c[0x0][0x398] ;  /* 0x00007300ff0777ac */ /* 0x000e6c0008000800 */
[----:B------:R-:W0:Y:S01]  /*0030*/  S2UR UR4, SR_CTAID.X ;  /* 0x00000000000479c3 */ /* 0x000e220000002500 */
[----:B------:R-:W-:Y:S01]  /*0040*/  HFMA2 R2, -RZ, RZ, 0, 0 ;  /* 0x00000000ff027431 */ /* 0x000fe200000001ff */
[----:B------:R-:W2:Y:S01]  /*0050*/  S2R R5, SR_TID.Y ;  /* 0x0000000000057919 */ /* 0x000ea20000002200 */
[----:B------:R-:W3:Y:S05]  /*0060*/  LDCU.64 UR8, c[0x0][0x358] ;  /* 0x00006b00ff0877ac */ /* 0x000eea0008000a00 */
[----:B------:R-:W0:Y:S08]  /*0070*/  LDC R3, c[0x0][0x360] ;  /* 0x0000d800ff037b82 */ /* 0x000e300000000800 */
[----:B------:R-:W2:Y:S01]  /*0080*/  S2UR UR5, SR_CTAID.Y ;  /* 0x00000000000579c3 */ /* 0x000ea20000002600 */
[----:B-1----:R-:W-:-:S07]  /*0090*/  UISETP.GE.AND UP0, UPT, UR7, 0x1, UPT ;  /* 0x000000010700788c */ /* 0x002fce000bf06270 */
[----:B------:R-:W2:Y:S01]  /*00a0*/  LDC R6, c[0x0][0x364] ;  /* 0x0000d900ff067b82 */ /* 0x000ea20000000800 */
[----:B0-----:R-:W-:Y:S02]  /*00b0*/  IMAD R0, R3, UR4, R4 ;  /* 0x0000000403007c24 */ /* 0x001fe4000f8e0204 */
[----:B--2---:R-:W-:Y:S01]  /*00c0*/  IMAD R3, R6, UR5, R5 ;  /* 0x0000000506037c24 */ /* 0x004fe2000f8e0205 */
[----:B---3--:R-:W-:Y:S06]  /*00d0*/  BRA.U !UP0, `(.L_x_0) ;  /* 0x00000005086c7547 */ /* 0x008fec000b800000 */
[----:B------:R-:W0:Y:S01]  /*00e0*/  S2R R9, SR_CgaCtaId ;  /* 0x0000000000097919 */ /* 0x000e220000008800 */
[----:B------:R-:W-:Y:S01]  /*00f0*/  MOV R2, 0x400 ;  /* 0x0000040000027802 */ /* 0x000fe20000000f00 */
[----:B------:R-:W1:Y:S03]  /*0100*/  LDCU UR6, c[0x0][0x398] ;  /* 0x00007300ff0677ac */ /* 0x000e660008000800 */
[----:B------:R-:W-:Y:S01]  /*0110*/  IADD3 R6, PT, PT, R2, 0x24, RZ ;  /* 0x0000002402067810 */ /* 0x000fe20007ffe0ff */
[----:B------:R-:W-:Y:S01]  /*0120*/  UMOV UR4, URZ ;  /* 0x000000ff00047c82 */ /* 0x000fe20008000000 */
[C---:B0-----:R-:W-:Y:S02]  /*0130*/  LEA R7, R9.reuse, R2, 0x18 ;  /* 0x0000000209077211 */ /* 0x041fe400078ec0ff */
[----:B------:R-:W-:-:S03]  /*0140*/  LEA R2, R9, R6, 0x18 ;  /* 0x0000000609027211 */ /* 0x000fc600078ec0ff */
[C---:B------:R-:W-:Y:S01]  /*0150*/  IMAD R6, R4.reuse, 0xc, R7 ;  /* 0x0000000c04067824 */ /* 0x040fe200078e0207 */
[C---:B------:R-:W-:Y:S02]  /*0160*/  LEA R7, R5.reuse, R2, 0x2 ;  /* 0x0000000205077211 */ /* 0x040fe400078e10ff */
[----:B------:R-:W-:Y:S01]  /*0170*/  MOV R2, RZ ;  /* 0x000000ff00027202 */ /* 0x000fe20000000f00 */
[----:B------:R-:W-:Y:S02]  /*0180*/  IMAD R8, R5, 0x4, R6 ;  /* 0x0000000405087824 */ /* 0x000fe400078e0206 */
[----:B-1----:R-:W-:-:S07]  /*0190*/  IMAD R9, R4, 0xc, R7 ;  /* 0x0000000c04097824 */ /* 0x002fce00078e0207 */
.L_x_6:
[----:B0-----:R-:W0:Y:S01]  /*01a0*/  LDCU UR7, c[0x0][0x398] ;  /* 0x00007300ff0777ac */ /* 0x001e220008000800 */
[----:B------:R-:W-:Y:S02]  /*01b0*/  IADD3 R15, PT, PT, R5, UR4, RZ ;  /* 0x00000004050f7c10 */ /* 0x000fe4000fffe0ff */
[----:B------:R-:W-:Y:S02]  /*01c0*/  IADD3 R14, PT, PT, R4, UR4, RZ ;  /* 0x00000004040e7c10 */ /* 0x000fe4000fffe0ff */
[----:B------:R-:W-:Y:S02]  /*01d0*/  VIMNMX R10, PT, PT, R0, R15, !PT ;  /* 0x0000000f000a7248 */ /* 0x000fe40007fe0100 */
[----:B0-----:R-:W-:Y:S02]  /*01e0*/  ISETP.GE.AND P0, PT, R14, UR7, PT ;  /* 0x000000070e007c0c */ /* 0x001fe4000bf06270 */
[----:B------:R-:W-:Y:S02]  /*01f0*/  ISETP.GE.AND P1, PT, R10, UR7, PT ;  /* 0x000000070a007c0c */ /* 0x000fe4000bf26270 */
[----:B------:R-:W-:-:S11]  /*0200*/  ISETP.GE.U32.OR P0, PT, R3, UR7, P0 ;  /* 0x0000000703007c0c */ /* 0x000fd60008706470 */
[----:B------:R-:W0:Y:S01]  /*0210*/  @!P1 LDC.64 R12, c[0x0][0x388] ;  /* 0x0000e200ff0c9b82 */ /* 0x000e220000000a00 */
[----:B------:R-:W-:Y:S02]  /*0220*/  @!P1 IMAD R15, R0, UR7, R15 ;  /* 0x00000007000f9c24 */ /* 0x000fe4000f8e020f */
[----:B------:R-:W-:-:S05]  /*0230*/  @!P0 IMAD R17, R14, UR7, R3 ;  /* 0x000000070e118c24 */ /* 0x000fca000f8e0203 */
[----:B------:R-:W1:Y:S01]  /*0240*/  @!P0 LDC.64 R10, c[0x0][0x390] ;  /* 0x0000e400ff0a8b82 */ /* 0x000e620000000a00 */
[----:B0-----:R-:W-:-:S06]  /*0250*/  @!P1 IMAD.WIDE R12, R15, 0x4, R12 ;  /* 0x000000040f0c9825 */ /* 0x001fcc00078e020c */
[----:B------:R-:W2:Y:S01]  /*0260*/  @!P1 LDG.E R13, desc[UR8][R12.64] ;  /* 0x000000080c0d9981 */ /* 0x000ea2000c1e1900 */
[----:B-1----:R-:W-:-:S06]  /*0270*/  @!P0 IMAD.WIDE.U32 R10, R17, 0x4, R10 ;  /* 0x00000004110a8825 */ /* 0x002fcc00078e000a */
[----:B------:R-:W3:Y:S01]  /*0280*/  @!P0 LDG.E R10, desc[UR8][R10.64] ;  /* 0x000000080a0a8981 */ /* 0x000ee2000c1e1900 */
[----:B------:R-:W-:-:S03]  /*0290*/  UISETP.GE.AND UP0, UPT, UR4, UR7, UPT ;  /* 0x000000070400728c */ /* 0x000fc6000bf06270 */
[----:B--2---:R0:W-:Y:S04]  /*02a0*/  @!P1 STS [R8], R13 ;  /* 0x0000000d08009388 */ /* 0x0041e80000000800 */
[----:B---3--:R0:W-:Y:S01]  /*02b0*/  @!P0 STS [R9], R10 ;  /* 0x0000000a09008388 */ /* 0x0081e20000000800 */
[----:B------:R-:W-:Y:S06]  /*02c0*/  BAR.SYNC.DEFER_BLOCKING 0x0 ;  /* 0x0000000000007b1d */ /* 0x000fec0000010000 */
[----:B------:R-:W-:Y:S05]  /*02d0*/  BRA.U UP0, `(.L_x_1) ;  /* 0x0000000100d87547 */ /* 0x000fea000b800000 */
[----:B------:R-:W-:Y:S01]  /*02e0*/  UISETP.LT.AND UP0, UPT, UR6, 0x3, UPT ;  /* 0x000000030600788c */ /* 0x000fe2000bf01270 */
[----:B0-----:R-:W-:Y:S01]  /*02f0*/  IMAD.MOV.U32 R10, RZ, RZ, R6 ;  /* 0x000000ffff0a7224 */ /* 0x001fe200078e0006 */
[----:B------:R-:W-:Y:S02]  /*0300*/  MOV R11, R7 ;  /* 0x00000007000b7202 */ /* 0x000fe40000000f00 */
[----:B------:R-:W-:-:S04]  /*0310*/  USEL UR5, UR6, 0x3, UP0 ;  /* 0x0000000306057887 */ /* 0x000fc80008000000 */
[----:B------:R-:W-:-:S04]  /*0320*/  UISETP.LT.AND UP0, UPT, UR5, 0x1, UPT ;  /* 0x000000010500788c */ /* 0x000fc8000bf01270 */
[----:B------:R-:W-:-:S04]  /*0330*/  USEL UR5, UR5, 0x1, !UP0 ;  /* 0x0000000105057887 */ /* 0x000fc8000c000000 */
[----:B------:R-:W-:-:S04]  /*0340*/  UIADD3 UR5, UPT, UPT, -UR5, URZ, URZ ;  /* 0x000000ff05057290 */ /* 0x000fc8000fffe1ff */
[----:B------:R-:W-:-:S09]  /*0350*/  UISETP.GE.AND UP0, UPT, UR5, URZ, UPT ;  /* 0x000000ff0500728c */ /* 0x000fd2000bf06270 */
[----:B------:R-:W-:Y:S05]  /*0360*/  BRA.U UP0, `(.L_x_2) ;  /* 0x0000000100947547 */ /* 0x000fea000b800000 */
[----:B------:R-:W-:Y:S02]  /*0370*/  UIADD3 UR10, UPT, UPT, -UR5, URZ, URZ ;  /* 0x000000ff050a7290 */ /* 0x000fe4000fffe1ff */
[----:B------:R-:W-:Y:S02]  /*0380*/  UPLOP3.LUT UP0, UPT, UPT, UPT, UPT, 0x80, 0x8 ;  /* 0x000000000008789c */ /* 0x000fe40003f0f070 */
[----:B------:R-:W-:-:S09]  /*0390*/  UISETP.GT.AND UP1, UPT, UR10, 0x3, UPT ;  /* 0x000000030a00788c */ /* 0x000fd2000bf24270 */
[----:B------:R-:W-:Y:S05]  /*03a0*/  BRA.U !UP1, `(.L_x_3) ;  /* 0x0000000109487547 */ /* 0x000fea000b800000 */
[----:B------:R-:W-:-:S11]  /*03b0*/  UPLOP3.LUT UP0, UPT, UPT, UPT, UPT, 0x40, 0x4 ;  /* 0x000000000004789c */ /* 0x000fd60003f0e870 */
.L_x_4:
[----:B------:R-:W-:Y:S01]  /*03c0*/  LDS R13, [R10] ;  /* 0x000000000a0d7984 */ /* 0x000fe20000000800 */
[----:B------:R-:W-:-:S03]  /*03d0*/  UIADD3 UR5, UPT, UPT, UR5, 0x4, URZ ;  /* 0x0000000405057890 */ /* 0x000fc6000fffe0ff */
[----:B------:R-:W0:Y:S01]  /*03e0*/  LDS R12, [R11] ;  /* 0x000000000b0c7984 */ /* 0x000e220000000800 */
[----:B------:R-:W-:-:S03]  /*03f0*/  UISETP.GE.AND UP1, UPT, UR5, -0x3, UPT ;  /* 0xfffffffd0500788c */ /* 0x000fc6000bf26270 */
[----:B------:R-:W-:Y:S04]  /*0400*/  LDS R15, [R10+0x4] ;  /* 0x000004000a0f7984 */ /* 0x000fe80000000800 */
[----:B------:R-:W1:Y:S04]  /*0410*/  LDS R14, [R11+0xc] ;  /* 0x00000c000b0e7984 */ /* 0x000e680000000800 */
[----:B------:R-:W-:Y:S04]  /*0420*/  LDS R17, [R10+0x8] ;  /* 0x000008000a117984 */ /* 0x000fe80000000800 */
[----:B------:R-:W2:Y:S04]  /*0430*/  LDS R16, [R11+0x18] ;  /* 0x000018000b107984 */ /* 0x000ea80000000800 */
[----:B------:R3:W-:Y:S04]  /*0440*/  LDS R19, [R10+0xc] ;  /* 0x00000c000a137984 */ /* 0x0007e80000000800 */
[----:B------:R4:W5:Y:S01]  /*0450*/  LDS R18, [R11+0x24] ;  /* 0x000024000b127984 */ /* 0x0009620000000800 */
[----:B---3--:R-:W-:-:S02]  /*0460*/  IADD3 R10, PT, PT, R10, 0x10, RZ ;  /* 0x000000100a0a7810 */ /* 0x008fc40007ffe0ff */
[----:B----4-:R-:W-:Y:S01]  /*0470*/  IADD3 R11, PT, PT, R11, 0x30, RZ ;  /* 0x000000300b0b7810 */ /* 0x010fe20007ffe0ff */
[----:B0-----:R-:W-:-:S04]  /*0480*/  FFMA R12, R13, R12, R2 ;  /* 0x0000000c0d0c7223 */ /* 0x001fc80000000002 */
[----:B-1----:R-:W-:-:S04]  /*0490*/  FFMA R12, R15, R14, R12 ;  /* 0x0000000e0f0c7223 */ /* 0x002fc8000000000c */
[----:B--2---:R-:W-:-:S04]  /*04a0*/  FFMA R12, R17, R16, R12 ;  /* 0x00000010110c7223 */ /* 0x004fc8000000000c */
[----:B-----5:R-:W-:Y:S01]  /*04b0*/  FFMA R2, R19, R18, R12 ;  /* 0x0000001213027223 */ /* 0x020fe2000000000c */
[----:B------:R-:W-:Y:S06]  /*04c0*/  BRA.U !UP1, `(.L_x_4) ;  /* 0xfffffffd09bc7547 */ /* 0x000fec000b83ffff */
.L_x_3:
[----:B------:R-:W-:-:S04]  /*04d0*/  UIADD3 UR10, UPT, UPT, -UR5, URZ, URZ ;  /* 0x000000ff050a7290 */ /* 0x000fc8000fffe1ff */
[----:B------:R-:W-:-:S09]  /*04e0*/  UISETP.GT.AND UP1, UPT, UR10, 0x1, UPT ;  /* 0x000000010a00788c */ /* 0x000fd2000bf24270 */
[----:B------:R-:W-:Y:S05]  /*04f0*/  BRA.U !UP1, `(.L_x_5) ;  /* 0x0000000109287547 */ /* 0x000fea000b800000 */
[----:B------:R-:W-:Y:S01]  /*0500*/  LDS R13, [R10] ;  /* 0x000000000a0d7984 */ /* 0x000fe20000000800 */
[----:B------:R-:W-:Y:S02]  /*0510*/  UIADD3 UR5, UPT, UPT, UR5, 0x2, URZ ;  /* 0x0000000205057890 */ /* 0x000fe4000fffe0ff */
[----:B------:R-:W-:Y:S01]  /*0520*/  UPLOP3.LUT UP0, UPT, UPT, UPT, UPT, 0x40, 0x4 ;  /* 0x000000000004789c */ /* 0x000fe20003f0e870 */
[----:B------:R-:W0:Y:S04]  /*0530*/  LDS R12, [R11] ;  /* 0x000000000b0c7984 */ /* 0x000e280000000800 */
[----:B------:R1:W-:Y:S04]  /*0540*/  LDS R15, [R10+0x4] ;  /* 0x000004000a0f7984 */ /* 0x0003e80000000800 */
[----:B------:R2:W3:Y:S01]  /*0550*/  LDS R14, [R11+0xc] ;  /* 0x00000c000b0e7984 */ /* 0x0004e20000000800 */
[----:B-1----:R-:W-:Y:S01]  /*0560*/  VIADD R10, R10, 0x8 ;  /* 0x000000080a0a7836 */ /* 0x002fe20000000000 */
[----:B--2---:R-:W-:Y:S01]  /*0570*/  IADD3 R11, PT, PT, R11, 0x18, RZ ;  /* 0x000000180b0b7810 */ /* 0x004fe20007ffe0ff */
[----:B0-----:R-:W-:-:S04]  /*0580*/  FFMA R2, R13, R12, R2 ;  /* 0x0000000c0d027223 */ /* 0x001fc80000000002 */
[----:B---3--:R-:W-:-:S07]  /*0590*/  FFMA R2, R15, R14, R2 ;  /* 0x0000000e0f027223 */ /* 0x008fce0000000002 */
.L_x_5:
[----:B------:R-:W-:-:S09]  /*05a0*/  UISETP.NE.OR UP0, UPT, UR5, URZ, UP0 ;  /* 0x000000ff0500728c */ /* 0x000fd20008705670 */
[----:B------:R-:W-:Y:S05]  /*05b0*/  BRA.U !UP0, `(.L_x_1) ;  /* 0x0000000108207547 */ /* 0x000fea000b800000 */
.L_x_2:
[----:B------:R0:W-:Y:S01]  /*05c0*/  LDS R13, [R10] ;  /* 0x000000000a0d7984 */ /* 0x0001e20000000800 */
[----:B------:R-:W-:-:S03]  /*05d0*/  UIADD3 UR5, UPT, UPT, UR5, 0x1, URZ ;  /* 0x0000000105057890 */ /* 0x000fc6000fffe0ff */
[----:B------:R1:W2:Y:S01]  /*05e0*/  LDS R12, [R11] ;  /* 0x000000000b0c7984 */ /* 0x0002a20000000800 */
[----:B------:R-:W-:Y:S01]  /*05f0*/  UISETP.NE.AND UP0, UPT, UR5, URZ, UPT ;  /* 0x000000ff0500728c */ /* 0x000fe2000bf05270 */
[----:B0-----:R-:W-:Y:S02]  /*0600*/  IADD3 R10, PT, PT, R10, 0x4, RZ ;  /* 0x000000040a0a7810 */ /* 0x001fe40007ffe0ff */
[----:B-1----:R-:W-:Y:S01]  /*0610*/  IADD3 R11, PT, PT, R11, 0xc, RZ ;  /* 0x0000000c0b0b7810 */ /* 0x002fe20007ffe0ff */
[----:B--2---:R-:W-:-:S05]  /*0620*/  FFMA R2, R13, R12, R2 ;  /* 0x0000000c0d027223 */ /* 0x004fca0000000002 */
[----:B------:R-:W-:Y:S05]  /*0630*/  BRA.U UP0, `(.L_x_2) ;  /* 0xfffffffd00e07547 */ /* 0x000fea000b83ffff */
.L_x_1:
[----:B------:R-:W-:Y:S01]  /*0640*/  BAR.SYNC.DEFER_BLOCKING 0x0 ;  /* 0x0000000000007b1d */ /* 0x000fe20000010000 */
[----:B------:R-:W-:Y:S02]  /*0650*/  UIADD3 UR4, UPT, UPT, UR4, 0x3, URZ ;  /* 0x0000000304047890 */ /* 0x000fe4000fffe0ff */
[----:B------:R-:W-:Y:S02]  /*0660*/  UIADD3 UR6, UPT, UPT, UR6, -0x3, URZ ;  /* 0xfffffffd06067890 */ /* 0x000fe4000fffe0ff */
[----:B------:R-:W-:-:S09]  /*0670*/  UISETP.GE.AND UP0, UPT, UR4, UR7, UPT ;  /* 0x000000070400728c */ /* 0x000fd2000bf06270 */
[----:B------:R-:W-:Y:S05]  /*0680*/  BRA.U !UP0, `(.L_x_6) ;  /* 0xfffffff908c47547 */ /* 0x000fea000b83ffff */
.L_x_0:
[----:B------:R-:W-:-:S04]  /*0690*/  VIMNMX R4, PT, PT, R0, R3, !PT ;  /* 0x0000000300047248 */ /* 0x000fc80007fe0100 */
[----:B------:R-:W-:-:S13]  /*06a0*/  ISETP.GE.AND P0, PT, R4, UR7, PT ;  /* 0x0000000704007c0c */ /* 0x000fda000bf06270 */
[----:B------:R-:W-:Y:S05]  /*06b0*/  @P0 EXIT ;  /* 0x000000000000094d */ /* 0x000fea0003800000 */
[----:B------:R-:W1:Y:S01]  /*06c0*/  LDC.64 R4, c[0x0][0x380] ;  /* 0x0000e000ff047b82 */ /* 0x000e620000000a00 */
[----:B------:R-:W-:-:S04]  /*06d0*/  IMAD R3, R0, UR7, R3 ;  /* 0x0000000700037c24 */ /* 0x000fc8000f8e0203 */
[----:B-1----:R-:W-:-:S05]  /*06e0*/  IMAD.WIDE R4, R3, 0x4, R4 ;  /* 0x0000000403047825 */ /* 0x002fca00078e0204 */
[----:B------:R-:W-:Y:S01]  /*06f0*/  STG.E desc[UR8][R4.64], R2 ;  /* 0x0000000204007986 */ /* 0x000fe2000c101908 */
[----:B------:R-:W-:Y:S05]  /*0700*/  EXIT ;  /* 0x000000000000794d */ /* 0x000fea0003800000 */
.L_x_7:
[----:B------:R-:W-:-:S00]  /*0710*/  BRA `(.L_x_7) ;  /* 0xfffffffc00fc7947 */ /* 0x000fc0000383ffff */
[----:B------:R-:W-:-:S00]  /*0720*/  NOP ;  /* 0x0000000000007918 */ /* 0x000fc00000000000 */
        /* <DEDUP_REMOVED lines=13> */
.L_x_8:


//--------------------- .nv.shared._Z6matmulPfPKfS1_i --------------------------
	.section	.nv.shared._Z6matmulPfPKfS1_i,"aw",@nobits
	.sectionflags	@""
	.align	4
.nv.shared._Z6matmulPfPKfS1_i:
	.zero		1096


//--------------------- .nv.shared.reserved.0     --------------------------
	.section	.nv.shared.reserved.0,"aw",@nobits
	.weak		__nv_reservedSMEM_offset_0_alias
	.size		__nv_reservedSMEM_offset_0_alias, 0, 64
	.other		__nv_reservedSMEM_offset_0_alias,@"STO_CUDA_RESERVED_SHARED STV_DEFAULT"
__nv_reservedSMEM_offset_0_alias:
	.zero		0
	.zero		64


//--------------------- .nv.constant0._Z6matmulPfPKfS1_i --------------------------
	.section	.nv.constant0._Z6matmulPfPKfS1_i,"a",@progbits
	.sectionflags	@""
	.align	4
.nv.constant0._Z6matmulPfPKfS1_i:
	.zero		924


//--------------------- SYMBOLS --------------------------

	.type		.nv.reservedSmem.offset0,@object
	.size		.nv.reservedSmem.offset0,0x4
	.type		.nv.reservedSmem.cap,@object
	.size		.nv.reservedSmem.cap,0x4
